	.headerflags	@"EF_CUDA_TEXMODE_UNIFIED EF_CUDA_64BIT_ADDRESS EF_CUDA_ACCELERATORS EF_CUDA_SM90 EF_CUDA_VIRTUAL_SM(EF_CUDA_SM90)"
	.elftype	@"ET_EXEC"


//--------------------- .nv.info                  --------------------------
	.section	.nv.info,"",@"SHT_CUDA_INFO"
	.align	4


	//----- nvinfo : EIATTR_REGCOUNT
	.align		4
        /*0000*/ 	.byte	0x04, 0x2f
        /*0002*/ 	.short	(.L_1 - .L_0)
	.align		4
.L_0:
        /*0004*/ 	.word	index@(triton_poi_fused_clone_1)
        /*0008*/ 	.word	0x0000000e


	//----- nvinfo : EIATTR_MIN_STACK_SIZE
	.align		4
.L_1:
        /*000c*/ 	.byte	0x04, 0x12
        /*000e*/ 	.short	(.L_3 - .L_2)
	.align		4
.L_2:
        /*0010*/ 	.word	index@(triton_poi_fused_clone_1)
        /*0014*/ 	.word	0x00000000


	//----- nvinfo : EIATTR_FRAME_SIZE
	.align		4
.L_3:
        /*0018*/ 	.byte	0x04, 0x11
        /*001a*/ 	.short	(.L_5 - .L_4)
	.align		4
.L_4:
        /*001c*/ 	.word	index@(triton_poi_fused_clone_1)
        /*0020*/ 	.word	0x00000000


	//----- nvinfo : EIATTR_MIN_STACK_SIZE
	.align		4
.L_5:
        /*0024*/ 	.byte	0x04, 0x12
        /*0026*/ 	.short	(.L_7 - .L_6)
	.align		4
.L_6:
        /*0028*/ 	.word	index@(triton_poi_fused_clone_1)
        /*002c*/ 	.word	0x00000000
.L_7:


//--------------------- .nv.info.triton_poi_fused_clone_1 --------------------------
	.section	.nv.info.triton_poi_fused_clone_1,"",@"SHT_CUDA_INFO"
	.sectionflags	@""
	.align	4


	//----- nvinfo : EIATTR_CUDA_API_VERSION
	.align		4
        /*0000*/ 	.byte	0x04, 0x37
        /*0002*/ 	.short	(.L_9 - .L_8)
.L_8:
        /*0004*/ 	.word	0x0000007c


	//----- nvinfo : EIATTR_KPARAM_INFO
	.align		4
.L_9:
        /*0008*/ 	.byte	0x04, 0x17
        /*000a*/ 	.short	(.L_11 - .L_10)
.L_10:
        /*000c*/ 	.word	0x00000000
        /*0010*/ 	.short	0x0003
        /*0012*/ 	.short	0x0018
        /*0014*/ 	.byte	0x00, 0xf0, 0x11, 0x00


	//----- nvinfo : EIATTR_KPARAM_INFO
	.align		4
.L_11:
        /*0018*/ 	.byte	0x04, 0x17
        /*001a*/ 	.short	(.L_13 - .L_12)
.L_12:
        /*001c*/ 	.word	0x00000000
        /*0020*/ 	.short	0x0002
        /*0022*/ 	.short	0x0010
        /*0024*/ 	.byte	0x00, 0xf4, 0x21, 0x00


	//----- nvinfo : EIATTR_KPARAM_INFO
	.align		4
.L_13:
        /*0028*/ 	.byte	0x04, 0x17
        /*002a*/ 	.short	(.L_15 - .L_14)
.L_14:
        /*002c*/ 	.word	0x00000000
        /*0030*/ 	.short	0x0001
        /*0032*/ 	.short	0x0008
        /*0034*/ 	.byte	0x00, 0xf4, 0x21, 0x00


	//----- nvinfo : EIATTR_KPARAM_INFO
	.align		4
.L_15:
        /*0038*/ 	.byte	0x04, 0x17
        /*003a*/ 	.short	(.L_17 - .L_16)
.L_16:
        /*003c*/ 	.word	0x00000000
        /*0040*/ 	.short	0x0000
        /*0042*/ 	.short	0x0000
        /*0044*/ 	.byte	0x00, 0xf4, 0x21, 0x00


	//----- nvinfo : EIATTR_SPARSE_MMA_MASK
	.align		4
.L_17:
        /*0048*/ 	.byte	0x03, 0x50
        /*004a*/ 	.short	0x0000


	//----- nvinfo : EIATTR_MAXREG_COUNT
	.align		4
        /*004c*/ 	.byte	0x03, 0x1b
        /*004e*/ 	.short	0x00ff


	//----- nvinfo : EIATTR_EXIT_INSTR_OFFSETS
	.align		4
        /*0050*/ 	.byte	0x04, 0x1c
        /*0052*/ 	.short	(.L_19 - .L_18)


	//   ....[0]....
.L_18:
        /*0054*/ 	.word	0x00000210


	//   ....[1]....
        /*0058*/ 	.word	0x00000230


	//----- nvinfo : EIATTR_REQNTID
	.align		4
.L_19:
        /*005c*/ 	.byte	0x04, 0x10
        /*005e*/ 	.short	(.L_21 - .L_20)
.L_20:
        /*0060*/ 	.word	0x00000080
        /*0064*/ 	.word	0x00000001
        /*0068*/ 	.word	0x00000001


	//----- nvinfo : EIATTR_CBANK_PARAM_SIZE
	.align		4
.L_21:
        /*006c*/ 	.byte	0x03, 0x19
        /*006e*/ 	.short	0x001c


	//----- nvinfo : EIATTR_PARAM_CBANK
	.align		4
        /*0070*/ 	.byte	0x04, 0x0a
        /*0072*/ 	.short	(.L_23 - .L_22)
	.align		4
.L_22:
        /*0074*/ 	.word	index@(.nv.constant0.triton_poi_fused_clone_1)
        /*0078*/ 	.short	0x0210
        /*007a*/ 	.short	0x001c


	//----- nvinfo : EIATTR_SW_WAR
	.align		4
.L_23:
        /*007c*/ 	.byte	0x04, 0x36
        /*007e*/ 	.short	(.L_25 - .L_24)
.L_24:
        /*0080*/ 	.word	0x00000008
.L_25:


//--------------------- .nv.callgraph             --------------------------
	.section	.nv.callgraph,"",@"SHT_CUDA_CALLGRAPH"
	.align	4
	.sectionentsize	8
	.align		4
        /*0000*/ 	.word	0x00000000
	.align		4
        /*0004*/ 	.word	0xffffffff
	.align		4
        /*0008*/ 	.word	0x00000000
	.align		4
        /*000c*/ 	.word	0xfffffffe
	.align		4
        /*0010*/ 	.word	0x00000000
	.align		4
        /*0014*/ 	.word	0xfffffffd
	.align		4
        /*0018*/ 	.word	0x00000000
	.align		4
        /*001c*/ 	.word	0xfffffffc


//--------------------- .text.triton_poi_fused_clone_1 --------------------------
	.section	.text.triton_poi_fused_clone_1,"ax",@progbits
	.align	128
        .global         triton_poi_fused_clone_1
        .type           triton_poi_fused_clone_1,@function
        .size           triton_poi_fused_clone_1,(.L_x_1 - triton_poi_fused_clone_1)
        .other          triton_poi_fused_clone_1,@"STO_CUDA_ENTRY STV_DEFAULT"
triton_poi_fused_clone_1:
.text.triton_poi_fused_clone_1:
[----:B------:R-:W0:Y:S02]  /*0000*/  LDC R1, c[0x0][0x28] ;  /* 0x00000a00ff017b82 */ /* 0x000e240000000800 */
[----:B------:R-:W1:Y:S01]  /*0010*/  S2R R0, SR_TID.X ;  /* 0x0000000000007919 */ /* 0x000e620000002100 */
[----:B------:R-:W2:Y:S01]  /*0020*/  LDC.64 R4, c[0x0][0x218] ;  /* 0x00008600ff047b82 */ /* 0x000ea20000000a00 */
[----:B------:R-:W-:Y:S01]  /*0030*/  ULDC.64 UR4, c[0x0][0x208] ;  /* 0x0000820000047ab9 */ /* 0x000fe20000000a00 */
[----:B------:R-:W3:Y:S01]  /*0040*/  S2R R3, SR_CTAID.X ;  /* 0x0000000000037919 */ /* 0x000ee20000002500 */
[----:B-1----:R-:W-:Y:S02]  /*0050*/  LOP3.LUT R0, R0, 0x7f, RZ, 0xc0, !PT ;  /* 0x0000007f00007812 */ /* 0x002fe400078ec0ff */
[----:B---3--:R-:W-:-:S03]  /*0060*/  SHF.R.S32.HI R8, RZ, 0x18, R3 ;  /* 0x00000018ff087819 */ /* 0x008fc60000011403 */
[----:B------:R-:W-:Y:S02]  /*0070*/  IMAD R9, R3, 0x80, R0 ;  /* 0x0000008003097824 */ /* 0x000fe400078e0200 */
[----:B------:R-:W1:Y:S01]  /*0080*/  LDC.64 R2, c[0x0][0x210] ;  /* 0x00008400ff027b82 */ /* 0x000e620000000a00 */
[----:B------:R-:W-:Y:S02]  /*0090*/  SGXT R8, R8, 0x1 ;  /* 0x000000010808781a */ /* 0x000fe40000000200 */
[----:B------:R-:W-:Y:S02]  /*00a0*/  SHF.R.S32.HI R0, RZ, 0x1f, R9 ;  /* 0x0000001fff007819 */ /* 0x000fe40000011409 */
[-C--:B------:R-:W-:Y:S02]  /*00b0*/  LEA.HI R8, R8, R9.reuse, RZ, 0x6 ;  /* 0x0000000908087211 */ /* 0x080fe400078f30ff */
[----:B------:R-:W-:Y:S02]  /*00c0*/  LEA.HI R0, R0, R9, RZ, 0x2 ;  /* 0x0000000900007211 */ /* 0x000fe400078f10ff */
[----:B------:R-:W-:-:S02]  /*00d0*/  SHF.R.S32.HI R11, RZ, 0x6, R8 ;  /* 0x00000006ff0b7819 */ /* 0x000fc40000011408 */
[--C-:B------:R-:W-:Y:S02]  /*00e0*/  SHF.R.S32.HI R6, RZ, 0x2, R0.reuse ;  /* 0x00000002ff067819 */ /* 0x100fe40000011400 */
[----:B------:R-:W-:Y:S02]  /*00f0*/  SHF.R.S32.HI R7, RZ, 0x1f, R0 ;  /* 0x0000001fff077819 */ /* 0x000fe40000011400 */
[----:B------:R-:W-:Y:S02]  /*0100*/  LOP3.LUT R0, R0, 0xfffffffc, RZ, 0xc0, !PT ;  /* 0xfffffffc00007812 */ /* 0x000fe400078ec0ff */
[----:B------:R-:W-:Y:S02]  /*0110*/  LEA.HI R7, R7, R6, RZ, 0x4 ;  /* 0x0000000607077211 */ /* 0x000fe400078f20ff */
[C---:B------:R-:W-:Y:S01]  /*0120*/  ISETP.GE.AND P0, PT, R9.reuse, 0xc0, PT ;  /* 0x000000c00900780c */ /* 0x040fe20003f06270 */
[----:B------:R-:W-:Y:S01]  /*0130*/  IMAD.IADD R0, R9, 0x1, -R0 ;  /* 0x0000000109007824 */ /* 0x000fe200078e0a00 */
[----:B------:R-:W-:-:S03]  /*0140*/  LOP3.LUT R7, R7, 0xfffffff0, RZ, 0xc0, !PT ;  /* 0xfffffff007077812 */ /* 0x000fc600078ec0ff */
[----:B------:R-:W-:Y:S02]  /*0150*/  IMAD R0, R11, 0x4, R0 ;  /* 0x000000040b007824 */ /* 0x000fe400078e0200 */
[----:B------:R-:W-:Y:S02]  /*0160*/  IMAD.IADD R7, R6, 0x1, -R7 ;  /* 0x0000000106077824 */ /* 0x000fe400078e0a07 */
[----:B--2---:R-:W-:-:S04]  /*0170*/  IMAD.WIDE R4, R0, 0x4, R4 ;  /* 0x0000000400047825 */ /* 0x004fc800078e0204 */
[----:B------:R-:W-:Y:S02]  /*0180*/  IMAD R7, R7, 0xc, R0 ;  /* 0x0000000c07077824 */ /* 0x000fe400078e0200 */
[----:B------:R-:W-:Y:S02]  /*0190*/  IMAD.MOV.U32 R11, RZ, RZ, RZ ;  /* 0x000000ffff0b7224 */ /* 0x000fe400078e00ff */
[----:B------:R-:W-:Y:S02]  /*01a0*/  IMAD.MOV.U32 R0, RZ, RZ, RZ ;  /* 0x000000ffff007224 */ /* 0x000fe400078e00ff */
[----:B-1----:R-:W-:Y:S02]  /*01b0*/  IMAD.WIDE R2, R7, 0x4, R2 ;  /* 0x0000000407027825 */ /* 0x002fe400078e0202 */
[----:B------:R-:W2:Y:S01]  /*01c0*/  @!P0 LDG.E.EL R11, desc[UR4][R4.64] ;  /* 0x00000004040b8981 */ /* 0x000ea2000c2e1900 */
[----:B------:R-:W1:Y:S03]  /*01d0*/  LDC.64 R6, c[0x0][0x220] ;  /* 0x00008800ff067b82 */ /* 0x000e660000000a00 */
[----:B------:R-:W2:Y:S01]  /*01e0*/  @!P0 LDG.E R0, desc[UR4][R2.64] ;  /* 0x0000000402008981 */ /* 0x000ea2000c1e1900 */
[----:B-1----:R-:W-:-:S04]  /*01f0*/  IMAD.WIDE R6, R9, 0x4, R6 ;  /* 0x0000000409067825 */ /* 0x002fc800078e0206 */
[----:B--2---:R-:W-:Y:S01]  /*0200*/  FADD R11, R11, R0 ;  /* 0x000000000b0b7221 */ /* 0x004fe20000000000 */
[----:B------:R-:W-:Y:S06]  /*0210*/  @P0 EXIT ;  /* 0x000000000000094d */ /* 0x000fec0003800000 */
[----:B------:R-:W-:Y:S01]  /*0220*/  STG.E desc[UR4][R6.64], R11 ;  /* 0x0000000b06007986 */ /* 0x000fe2000c101904 */
[----:B------:R-:W-:Y:S05]  /*0230*/  EXIT ;  /* 0x000000000000794d */ /* 0x000fea0003800000 */
.L_x_0:
[----:B------:R-:W-:-:S00]  /*0240*/  BRA `(.L_x_0) ;  /* 0xfffffffc00fc7947 */ /* 0x000fc0000383ffff */
[----:B------:R-:W-:-:S00]  /*0250*/  NOP ;  /* 0x0000000000007918 */ /* 0x000fc00000000000 */
        /* <DEDUP_REMOVED lines=10> */
.L_x_1:


//--------------------- .nv.constant0.triton_poi_fused_clone_1 --------------------------
	.section	.nv.constant0.triton_poi_fused_clone_1,"a",@progbits
	.sectionflags	@""
	.align	4
.nv.constant0.triton_poi_fused_clone_1:
	.zero		556
